//
// Generated by NVIDIA NVVM Compiler
//
// Compiler Build ID: CL-36424714
// Cuda compilation tools, release 13.0, V13.0.88
// Based on NVVM 20.0.0
//

.version 9.0
.target sm_100
.address_size 64

	// .globl	_Z3addiPfS_S_

.visible .entry _Z3addiPfS_S_(
	.param .u32 _Z3addiPfS_S__param_0,
	.param .u64 .ptr .align 1 _Z3addiPfS_S__param_1,
	.param .u64 .ptr .align 1 _Z3addiPfS_S__param_2,
	.param .u64 .ptr .align 1 _Z3addiPfS_S__param_3
)
{
	.reg .pred 	%p<10>;
	.reg .b32 	%r<23>;
	.reg .b32 	%f<88>;
	.reg .b64 	%rd<40>;

	ld.param.u32 	%r16, [_Z3addiPfS_S__param_0];
	ld.param.u64 	%rd22, [_Z3addiPfS_S__param_1];
	ld.param.u64 	%rd23, [_Z3addiPfS_S__param_2];
	ld.param.u64 	%rd24, [_Z3addiPfS_S__param_3];
	cvta.to.global.u64 	%rd1, %rd24;
	cvta.to.global.u64 	%rd2, %rd23;
	cvta.to.global.u64 	%rd3, %rd22;
	setp.lt.s32 	%p1, %r16, 1;
	@%p1 bra 	$L__BB0_13;
	and.b32  	%r1, %r16, 15;
	setp.lt.u32 	%p2, %r16, 16;
	mov.b32 	%r20, 0;
	@%p2 bra 	$L__BB0_4;
	and.b32  	%r20, %r16, 2147483632;
	neg.s32 	%r18, %r20;
	add.s64 	%rd36, %rd3, 32;
	add.s64 	%rd35, %rd2, 32;
	add.s64 	%rd34, %rd1, 32;
$L__BB0_3:
	.pragma "nounroll";
	ld.global.f32 	%f1, [%rd36+-32];
	ld.global.f32 	%f2, [%rd35+-32];
	add.f32 	%f3, %f1, %f2;
	st.global.f32 	[%rd34+-32], %f3;
	ld.global.f32 	%f4, [%rd36+-28];
	ld.global.f32 	%f5, [%rd35+-28];
	add.f32 	%f6, %f4, %f5;
	st.global.f32 	[%rd34+-28], %f6;
	ld.global.f32 	%f7, [%rd36+-24];
	ld.global.f32 	%f8, [%rd35+-24];
	add.f32 	%f9, %f7, %f8;
	st.global.f32 	[%rd34+-24], %f9;
	ld.global.f32 	%f10, [%rd36+-20];
	ld.global.f32 	%f11, [%rd35+-20];
	add.f32 	%f12, %f10, %f11;
	st.global.f32 	[%rd34+-20], %f12;
	ld.global.f32 	%f13, [%rd36+-16];
	ld.global.f32 	%f14, [%rd35+-16];
	add.f32 	%f15, %f13, %f14;
	st.global.f32 	[%rd34+-16], %f15;
	ld.global.f32 	%f16, [%rd36+-12];
	ld.global.f32 	%f17, [%rd35+-12];
	add.f32 	%f18, %f16, %f17;
	st.global.f32 	[%rd34+-12], %f18;
	ld.global.f32 	%f19, [%rd36+-8];
	ld.global.f32 	%f20, [%rd35+-8];
	add.f32 	%f21, %f19, %f20;
	st.global.f32 	[%rd34+-8], %f21;
	ld.global.f32 	%f22, [%rd36+-4];
	ld.global.f32 	%f23, [%rd35+-4];
	add.f32 	%f24, %f22, %f23;
	st.global.f32 	[%rd34+-4], %f24;
	ld.global.f32 	%f25, [%rd36];
	ld.global.f32 	%f26, [%rd35];
	add.f32 	%f27, %f25, %f26;
	st.global.f32 	[%rd34], %f27;
	ld.global.f32 	%f28, [%rd36+4];
	ld.global.f32 	%f29, [%rd35+4];
	add.f32 	%f30, %f28, %f29;
	st.global.f32 	[%rd34+4], %f30;
	ld.global.f32 	%f31, [%rd36+8];
	ld.global.f32 	%f32, [%rd35+8];
	add.f32 	%f33, %f31, %f32;
	st.global.f32 	[%rd34+8], %f33;
	ld.global.f32 	%f34, [%rd36+12];
	ld.global.f32 	%f35, [%rd35+12];
	add.f32 	%f36, %f34, %f35;
	st.global.f32 	[%rd34+12], %f36;
	ld.global.f32 	%f37, [%rd36+16];
	ld.global.f32 	%f38, [%rd35+16];
	add.f32 	%f39, %f37, %f38;
	st.global.f32 	[%rd34+16], %f39;
	ld.global.f32 	%f40, [%rd36+20];
	ld.global.f32 	%f41, [%rd35+20];
	add.f32 	%f42, %f40, %f41;
	st.global.f32 	[%rd34+20], %f42;
	ld.global.f32 	%f43, [%rd36+24];
	ld.global.f32 	%f44, [%rd35+24];
	add.f32 	%f45, %f43, %f44;
	st.global.f32 	[%rd34+24], %f45;
	ld.global.f32 	%f46, [%rd36+28];
	ld.global.f32 	%f47, [%rd35+28];
	add.f32 	%f48, %f46, %f47;
	st.global.f32 	[%rd34+28], %f48;
	add.s32 	%r18, %r18, 16;
	add.s64 	%rd36, %rd36, 64;
	add.s64 	%rd35, %rd35, 64;
	add.s64 	%rd34, %rd34, 64;
	setp.ne.s32 	%p3, %r18, 0;
	@%p3 bra 	$L__BB0_3;
$L__BB0_4:
	setp.eq.s32 	%p4, %r1, 0;
	@%p4 bra 	$L__BB0_13;
	and.b32  	%r7, %r16, 7;
	setp.lt.u32 	%p5, %r1, 8;
	@%p5 bra 	$L__BB0_7;
	mul.wide.u32 	%rd25, %r20, 4;
	add.s64 	%rd26, %rd3, %rd25;
	ld.global.f32 	%f49, [%rd26];
	add.s64 	%rd27, %rd2, %rd25;
	ld.global.f32 	%f50, [%rd27];
	add.f32 	%f51, %f49, %f50;
	add.s64 	%rd28, %rd1, %rd25;
	st.global.f32 	[%rd28], %f51;
	ld.global.f32 	%f52, [%rd26+4];
	ld.global.f32 	%f53, [%rd27+4];
	add.f32 	%f54, %f52, %f53;
	st.global.f32 	[%rd28+4], %f54;
	ld.global.f32 	%f55, [%rd26+8];
	ld.global.f32 	%f56, [%rd27+8];
	add.f32 	%f57, %f55, %f56;
	st.global.f32 	[%rd28+8], %f57;
	ld.global.f32 	%f58, [%rd26+12];
	ld.global.f32 	%f59, [%rd27+12];
	add.f32 	%f60, %f58, %f59;
	st.global.f32 	[%rd28+12], %f60;
	ld.global.f32 	%f61, [%rd26+16];
	ld.global.f32 	%f62, [%rd27+16];
	add.f32 	%f63, %f61, %f62;
	st.global.f32 	[%rd28+16], %f63;
	ld.global.f32 	%f64, [%rd26+20];
	ld.global.f32 	%f65, [%rd27+20];
	add.f32 	%f66, %f64, %f65;
	st.global.f32 	[%rd28+20], %f66;
	ld.global.f32 	%f67, [%rd26+24];
	ld.global.f32 	%f68, [%rd27+24];
	add.f32 	%f69, %f67, %f68;
	st.global.f32 	[%rd28+24], %f69;
	ld.global.f32 	%f70, [%rd26+28];
	ld.global.f32 	%f71, [%rd27+28];
	add.f32 	%f72, %f70, %f71;
	st.global.f32 	[%rd28+28], %f72;
	add.s32 	%r20, %r20, 8;
$L__BB0_7:
	setp.eq.s32 	%p6, %r7, 0;
	@%p6 bra 	$L__BB0_13;
	and.b32  	%r10, %r16, 3;
	setp.lt.u32 	%p7, %r7, 4;
	@%p7 bra 	$L__BB0_10;
	mul.wide.u32 	%rd29, %r20, 4;
	add.s64 	%rd30, %rd3, %rd29;
	ld.global.f32 	%f73, [%rd30];
	add.s64 	%rd31, %rd2, %rd29;
	ld.global.f32 	%f74, [%rd31];
	add.f32 	%f75, %f73, %f74;
	add.s64 	%rd32, %rd1, %rd29;
	st.global.f32 	[%rd32], %f75;
	ld.global.f32 	%f76, [%rd30+4];
	ld.global.f32 	%f77, [%rd31+4];
	add.f32 	%f78, %f76, %f77;
	st.global.f32 	[%rd32+4], %f78;
	ld.global.f32 	%f79, [%rd30+8];
	ld.global.f32 	%f80, [%rd31+8];
	add.f32 	%f81, %f79, %f80;
	st.global.f32 	[%rd32+8], %f81;
	ld.global.f32 	%f82, [%rd30+12];
	ld.global.f32 	%f83, [%rd31+12];
	add.f32 	%f84, %f82, %f83;
	st.global.f32 	[%rd32+12], %f84;
	add.s32 	%r20, %r20, 4;
$L__BB0_10:
	setp.eq.s32 	%p8, %r10, 0;
	@%p8 bra 	$L__BB0_13;
	mul.wide.u32 	%rd33, %r20, 4;
	add.s64 	%rd39, %rd1, %rd33;
	add.s64 	%rd38, %rd2, %rd33;
	add.s64 	%rd37, %rd3, %rd33;
	neg.s32 	%r22, %r10;
$L__BB0_12:
	.pragma "nounroll";
	ld.global.f32 	%f85, [%rd37];
	ld.global.f32 	%f86, [%rd38];
	add.f32 	%f87, %f85, %f86;
	st.global.f32 	[%rd39], %f87;
	add.s64 	%rd39, %rd39, 4;
	add.s64 	%rd38, %rd38, 4;
	add.s64 	%rd37, %rd37, 4;
	add.s32 	%r22, %r22, 1;
	setp.ne.s32 	%p9, %r22, 0;
	@%p9 bra 	$L__BB0_12;
$L__BB0_13:
	ret;

}


// ===== COMPILED SASS (sm_100) =====

	.target	sm_100

	.elftype	@"ET_EXEC"


//--------------------- .note.nv.tkinfo           --------------------------
	.section	.note.nv.tkinfo,"",@"SHT_NOTE"
	.sectionflags	@"SHF_NOTE_NV_TKINFO"
	.tkinfo
        /*0018*/ 	.word	0x00000002
        /*0030*/ 	.string	""
        /*0030*/ 	.string	"ptxas"
        /*0030*/ 	.string	"Cuda compilation tools, release 13.0, V13.0.88"
        /*0030*/ 	.string	"Build cuda_13.0.r13.0/compiler.36424714_0"
        /*0030*/ 	.string	"-arch sm_100 -m 64 "



//--------------------- .note.nv.cuinfo           --------------------------
	.section	.note.nv.cuinfo,"",@"SHT_NOTE"
	.sectionflags	@"SHF_NOTE_NV_CUINFO"
        /*0018*/ 	.short	0x0002
        /*001a*/ 	.short	0x0064
        /*001c*/ 	.short	0x0082
	.zero		2


//--------------------- .nv.info                  --------------------------
	.section	.nv.info,"",@"SHT_CUDA_INFO"
	.align	4


	//----- nvinfo : EIATTR_REGCOUNT
	.align		4
        /*0000*/ 	.byte	0x04, 0x2f
        /*0002*/ 	.short	(.L_1 - .L_0)
	.align		4
.L_0:
        /*0004*/ 	.word	index@(_Z3addiPfS_S_)
        /*0008*/ 	.word	0x00000014


	//----- nvinfo : EIATTR_FRAME_SIZE
	.align		4
.L_1:
        /*000c*/ 	.byte	0x04, 0x11
        /*000e*/ 	.short	(.L_3 - .L_2)
	.align		4
.L_2:
        /*0010*/ 	.word	index@(_Z3addiPfS_S_)
        /*0014*/ 	.word	0x00000000


	//----- nvinfo : EIATTR_MIN_STACK_SIZE
	.align		4
.L_3:
        /*0018*/ 	.byte	0x04, 0x12
        /*001a*/ 	.short	(.L_5 - .L_4)
	.align		4
.L_4:
        /*001c*/ 	.word	index@(_Z3addiPfS_S_)
        /*0020*/ 	.word	0x00000000
.L_5:


//--------------------- .nv.compat                --------------------------
	.section	.nv.compat,"",@"SHT_CUDA_COMPAT_INFO"
	.align	4
        /*0000*/ 	.byte	0x02, 0x09, 0x00, 0x00, 0x02, 0x02, 0x01, 0x00, 0x02, 0x05, 0x05, 0x00, 0x03, 0x07, 0x01, 0x01
        /*0010*/ 	.byte	0x02, 0x03, 0x00, 0x00, 0x02, 0x06, 0x01, 0x00, 0x04, 0x0b, 0x08, 0x00, 0x09, 0x00, 0x00, 0x00
        /*0020*/ 	.byte	0x00, 0x00, 0x00, 0x00


//--------------------- .nv.info._Z3addiPfS_S_    --------------------------
	.section	.nv.info._Z3addiPfS_S_,"",@"SHT_CUDA_INFO"
	.sectionflags	@""
	.align	4


	//----- nvinfo : EIATTR_CUDA_API_VERSION
	.align		4
        /*0000*/ 	.byte	0x04, 0x37
        /*0002*/ 	.short	(.L_7 - .L_6)
.L_6:
        /*0004*/ 	.word	0x00000082


	//----- nvinfo : EIATTR_KPARAM_INFO
	.align		4
.L_7:
        /*0008*/ 	.byte	0x04, 0x17
        /*000a*/ 	.short	(.L_9 - .L_8)
.L_8:
        /*000c*/ 	.word	0x00000000
        /*0010*/ 	.short	0x0003
        /*0012*/ 	.short	0x0018
        /*0014*/ 	.byte	0x00, 0xf5, 0x21, 0x00


	//----- nvinfo : EIATTR_KPARAM_INFO
	.align		4
.L_9:
        /*0018*/ 	.byte	0x04, 0x17
        /*001a*/ 	.short	(.L_11 - .L_10)
.L_10:
        /*001c*/ 	.word	0x00000000
        /*0020*/ 	.short	0x0002
        /*0022*/ 	.short	0x0010
        /*0024*/ 	.byte	0x00, 0xf5, 0x21, 0x00


	//----- nvinfo : EIATTR_KPARAM_INFO
	.align		4
.L_11:
        /*0028*/ 	.byte	0x04, 0x17
        /*002a*/ 	.short	(.L_13 - .L_12)
.L_12:
        /*002c*/ 	.word	0x00000000
        /*0030*/ 	.short	0x0001
        /*0032*/ 	.short	0x0008
        /*0034*/ 	.byte	0x00, 0xf5, 0x21, 0x00


	//----- nvinfo : EIATTR_KPARAM_INFO
	.align		4
.L_13:
        /*0038*/ 	.byte	0x04, 0x17
        /*003a*/ 	.short	(.L_15 - .L_14)
.L_14:
        /*003c*/ 	.word	0x00000000
        /*0040*/ 	.short	0x0000
        /*0042*/ 	.short	0x0000
        /*0044*/ 	.byte	0x00, 0xf0, 0x11, 0x00


	//----- nvinfo : EIATTR_SPARSE_MMA_MASK
	.align		4
.L_15:
        /*0048*/ 	.byte	0x03, 0x50
        /*004a*/ 	.short	0x0000


	//----- nvinfo : EIATTR_MAXREG_COUNT
	.align		4
        /*004c*/ 	.byte	0x03, 0x1b
        /*004e*/ 	.short	0x00ff


	//----- nvinfo : EIATTR_MERCURY_ISA_VERSION
	.align		4
        /*0050*/ 	.byte	0x03, 0x5f
        /*0052*/ 	.short	0x0101


	//----- nvinfo : EIATTR_VRC_CTA_INIT_COUNT
	.align		4
        /*0054*/ 	.byte	0x02, 0x4a
	.zero		1
	.zero		1


	//----- nvinfo : EIATTR_EXIT_INSTR_OFFSETS
	.align		4
        /*0058*/ 	.byte	0x04, 0x1c
        /*005a*/ 	.short	(.L_17 - .L_16)


	//   ....[0]....
.L_16:
        /*005c*/ 	.word	0x00000030


	//   ....[1]....
        /*0060*/ 	.word	0x00000680


	//   ....[2]....
        /*0064*/ 	.word	0x00000940


	//   ....[3]....
        /*0068*/ 	.word	0x00000b00


	//   ....[4]....
        /*006c*/ 	.word	0x00000ce0


	//----- nvinfo : EIATTR_CBANK_PARAM_SIZE
	.align		4
.L_17:
        /*0070*/ 	.byte	0x03, 0x19
        /*0072*/ 	.short	0x0020


	//----- nvinfo : EIATTR_PARAM_CBANK
	.align		4
        /*0074*/ 	.byte	0x04, 0x0a
        /*0076*/ 	.short	(.L_19 - .L_18)
	.align		4
.L_18:
        /*0078*/ 	.word	index@(.nv.constant0._Z3addiPfS_S_)
        /*007c*/ 	.short	0x0380
        /*007e*/ 	.short	0x0020


	//----- nvinfo : EIATTR_SW_WAR
	.align		4
.L_19:
        /*0080*/ 	.byte	0x04, 0x36
        /*0082*/ 	.short	(.L_21 - .L_20)
.L_20:
        /*0084*/ 	.word	0x00000008
.L_21:


//--------------------- .nv.callgraph             --------------------------
	.section	.nv.callgraph,"",@"SHT_CUDA_CALLGRAPH"
	.align	4
	.sectionentsize	8
	.align		4
        /*0000*/ 	.word	0x00000000
	.align		4
        /*0004*/ 	.word	0xffffffff
	.align		4
        /*0008*/ 	.word	0x00000000
	.align		4
        /*000c*/ 	.word	0xfffffffe
	.align		4
        /*0010*/ 	.word	0x00000000
	.align		4
        /*0014*/ 	.word	0xfffffffd
	.align		4
        /*0018*/ 	.word	0x00000000
	.align		4
        /*001c*/ 	.word	0xfffffffc


//--------------------- .text._Z3addiPfS_S_       --------------------------
	.section	.text._Z3addiPfS_S_,"ax",@progbits
	.align	128
        .global         _Z3addiPfS_S_
        .type           _Z3addiPfS_S_,@function
        .size           _Z3addiPfS_S_,(.L_x_6 - _Z3addiPfS_S_)
        .other          _Z3addiPfS_S_,@"STO_CUDA_ENTRY STV_DEFAULT"
_Z3addiPfS_S_:
.text._Z3addiPfS_S_:
[----:B------:R-:W-:Y:S08]  /*0000*/  LDC R1, c[0x0][0x37c] ;  /* 0x0000df00ff017b82 */ /* 0x000ff00000000800 */
[----:B------:R-:W0:Y:S02]  /*0010*/  LDC R2, c[0x0][0x380] ;  /* 0x0000e000ff027b82 */ /* 0x000e240000000800 */
[----:B0-----:R-:W-:-:S13]  /*0020*/  ISETP.GE.AND P0, PT, R2, 0x1, PT ;  /* 0x000000010200780c */ /* 0x001fda0003f06270 */
[----:B------:R-:W-:Y:S05]  /*0030*/  @!P0 EXIT ;  /* 0x000000000000894d */ /* 0x000fea0003800000 */
[C---:B------:R-:W-:Y:S01]  /*0040*/  ISETP.GE.U32.AND P1, PT, R2.reuse, 0x10, PT ;  /* 0x000000100200780c */ /* 0x040fe20003f26070 */
[----:B------:R-:W0:Y:S01]  /*0050*/  LDCU.64 UR10, c[0x0][0x358] ;  /* 0x00006b00ff0a77ac */ /* 0x000e220008000a00 */
[----:B------:R-:W-:Y:S01]  /*0060*/  LOP3.LUT R12, R2, 0xf, RZ, 0xc0, !PT ;  /* 0x0000000f020c7812 */ /* 0x000fe200078ec0ff */
[----:B------:R-:W-:-:S03]  /*0070*/  HFMA2 R0, -RZ, RZ, 0, 0 ;  /* 0x00000000ff007431 */ /* 0x000fc600000001ff */
[----:B------:R-:W-:-:S07]  /*0080*/  ISETP.NE.AND P0, PT, R12, RZ, PT ;  /* 0x000000ff0c00720c */ /* 0x000fce0003f05270 */
[----:B------:R-:W-:Y:S06]  /*0090*/  @!P1 BRA `(.L_x_0) ;  /* 0x0000000400789947 */ /* 0x000fec0003800000 */
[----:B------:R-:W1:Y:S01]  /*00a0*/  LDCU.64 UR8, c[0x0][0x388] ;  /* 0x00007100ff0877ac */ /* 0x000e620008000a00 */
[----:B------:R-:W-:Y:S01]  /*00b0*/  LOP3.LUT R0, R2, 0x7ffffff0, RZ, 0xc0, !PT ;  /* 0x7ffffff002007812 */ /* 0x000fe200078ec0ff */
[----:B------:R-:W2:Y:S03]  /*00c0*/  LDCU.128 UR12, c[0x0][0x390] ;  /* 0x00007200ff0c77ac */ /* 0x000ea60008000c00 */
[----:B------:R-:W-:Y:S01]  /*00d0*/  IADD3 R3, PT, PT, -R0, RZ, RZ ;  /* 0x000000ff00037210 */ /* 0x000fe20007ffe1ff */
[----:B-1----:R-:W-:Y:S02]  /*00e0*/  UIADD3 UR8, UP0, UPT, UR8, 0x20, URZ ;  /* 0x0000002008087890 */ /* 0x002fe4000ff1e0ff */
[----:B--2---:R-:W-:Y:S02]  /*00f0*/  UIADD3 UR6, UP1, UPT, UR12, 0x20, URZ ;  /* 0x000000200c067890 */ /* 0x004fe4000ff3e0ff */
[----:B------:R-:W-:-:S02]  /*0100*/  UIADD3 UR4, UP2, UPT, UR14, 0x20, URZ ;  /* 0x000000200e047890 */ /* 0x000fc4000ff5e0ff */
[----:B------:R-:W-:Y:S01]  /*0110*/  MOV R16, UR8 ;  /* 0x0000000800107c02 */ /* 0x000fe20008000f00 */
[----:B------:R-:W-:Y:S02]  /*0120*/  UIADD3.X UR9, UPT, UPT, URZ, UR9, URZ, UP0, !UPT ;  /* 0x00000009ff097290 */ /* 0x000fe400087fe4ff */
[----:B------:R-:W-:Y:S01]  /*0130*/  UIADD3.X UR7, UPT, UPT, URZ, UR13, URZ, UP1, !UPT ;  /* 0x0000000dff077290 */ /* 0x000fe20008ffe4ff */
[----:B------:R-:W-:Y:S01]  /*0140*/  IMAD.U32 R11, RZ, RZ, UR6 ;  /* 0x00000006ff0b7e24 */ /* 0x000fe2000f8e00ff */
[----:B------:R-:W-:Y:S01]  /*0150*/  UIADD3.X UR5, UPT, UPT, URZ, UR15, URZ, UP2, !UPT ;  /* 0x0000000fff057290 */ /* 0x000fe200097fe4ff */
[----:B------:R-:W-:Y:S02]  /*0160*/  MOV R10, UR4 ;  /* 0x00000004000a7c02 */ /* 0x000fe40008000f00 */
[----:B------:R-:W-:Y:S02]  /*0170*/  MOV R5, UR9 ;  /* 0x0000000900057c02 */ /* 0x000fe40008000f00 */
[----:B------:R-:W-:Y:S01]  /*0180*/  MOV R14, UR7 ;  /* 0x00000007000e7c02 */ /* 0x000fe20008000f00 */
[----:B------:R-:W-:-:S07]  /*0190*/  IMAD.U32 R13, RZ, RZ, UR5 ;  /* 0x00000005ff0d7e24 */ /* 0x000fce000f8e00ff */
.L_x_1:
[----:B------:R-:W-:Y:S02]  /*01a0*/  MOV R4, R16 ;  /* 0x0000001000047202 */ /* 0x000fe40000000f00 */
[----:B------:R-:W-:Y:S02]  /*01b0*/  MOV R6, R11 ;  /* 0x0000000b00067202 */ /* 0x000fe40000000f00 */
[----:B------:R-:W-:Y:S01]  /*01c0*/  MOV R7, R14 ;  /* 0x0000000e00077202 */ /* 0x000fe20000000f00 */
[----:B0-2---:R-:W2:Y:S04]  /*01d0*/  LDG.E R8, desc[UR10][R4.64+-0x20] ;  /* 0xffffe00a04087981 */ /* 0x005ea8000c1e1900 */
[----:B------:R-:W2:Y:S02]  /*01e0*/  LDG.E R9, desc[UR10][R6.64+-0x20] ;  /* 0xffffe00a06097981 */ /* 0x000ea4000c1e1900 */
[----:B--2---:R-:W-:Y:S01]  /*01f0*/  FADD R11, R8, R9 ;  /* 0x00000009080b7221 */ /* 0x004fe20000000000 */
[----:B------:R-:W-:Y:S01]  /*0200*/  IMAD.MOV.U32 R8, RZ, RZ, R10 ;  /* 0x000000ffff087224 */ /* 0x000fe200078e000a */
[----:B------:R-:W-:-:S05]  /*0210*/  MOV R9, R13 ;  /* 0x0000000d00097202 */ /* 0x000fca0000000f00 */
[----:B------:R0:W-:Y:S04]  /*0220*/  STG.E desc[UR10][R8.64+-0x20], R11 ;  /* 0xffffe00b08007986 */ /* 0x0001e8000c10190a */
[----:B------:R-:W2:Y:S04]  /*0230*/  LDG.E R10, desc[UR10][R4.64+-0x1c] ;  /* 0xffffe40a040a7981 */ /* 0x000ea8000c1e1900 */
[----:B------:R-:W2:Y:S02]  /*0240*/  LDG.E R13, desc[UR10][R6.64+-0x1c] ;  /* 0xffffe40a060d7981 */ /* 0x000ea4000c1e1900 */
[----:B--2---:R-:W-:-:S05]  /*0250*/  FADD R13, R10, R13 ;  /* 0x0000000d0a0d7221 */ /* 0x004fca0000000000 */
[----:B------:R1:W-:Y:S04]  /*0260*/  STG.E desc[UR10][R8.64+-0x1c], R13 ;  /* 0xffffe40d08007986 */ /* 0x0003e8000c10190a */
[----:B------:R-:W2:Y:S04]  /*0270*/  LDG.E R10, desc[UR10][R4.64+-0x18] ;  /* 0xffffe80a040a7981 */ /* 0x000ea8000c1e1900 */
[----:B------:R-:W2:Y:S02]  /*0280*/  LDG.E R15, desc[UR10][R6.64+-0x18] ;  /* 0xffffe80a060f7981 */ /* 0x000ea4000c1e1900 */
[----:B--2---:R-:W-:-:S05]  /*0290*/  FADD R15, R10, R15 ;  /* 0x0000000f0a0f7221 */ /* 0x004fca0000000000 */
[----:B------:R2:W-:Y:S04]  /*02a0*/  STG.E desc[UR10][R8.64+-0x18], R15 ;  /* 0xffffe80f08007986 */ /* 0x0005e8000c10190a */
[----:B------:R-:W3:Y:S04]  /*02b0*/  LDG.E R10, desc[UR10][R4.64+-0x14] ;  /* 0xffffec0a040a7981 */ /* 0x000ee8000c1e1900 */
[----:B------:R-:W3:Y:S02]  /*02c0*/  LDG.E R17, desc[UR10][R6.64+-0x14] ;  /* 0xffffec0a06117981 */ /* 0x000ee4000c1e1900 */
[----:B---3--:R-:W-:-:S05]  /*02d0*/  FADD R17, R10, R17 ;  /* 0x000000110a117221 */ /* 0x008fca0000000000 */
[----:B------:R3:W-:Y:S04]  /*02e0*/  STG.E desc[UR10][R8.64+-0x14], R17 ;  /* 0xffffec1108007986 */ /* 0x0007e8000c10190a */
[----:B------:R-:W4:Y:S04]  /*02f0*/  LDG.E R10, desc[UR10][R4.64+-0x10] ;  /* 0xfffff00a040a7981 */ /* 0x000f28000c1e1900 */
[----:B0-----:R-:W4:Y:S02]  /*0300*/  LDG.E R11, desc[UR10][R6.64+-0x10] ;  /* 0xfffff00a060b7981 */ /* 0x001f24000c1e1900 */
[----:B----4-:R-:W-:-:S05]  /*0310*/  FADD R11, R10, R11 ;  /* 0x0000000b0a0b7221 */ /* 0x010fca0000000000 */
[----:B------:R0:W-:Y:S04]  /*0320*/  STG.E desc[UR10][R8.64+-0x10], R11 ;  /* 0xfffff00b08007986 */ /* 0x0001e8000c10190a */
[----:B------:R-:W4:Y:S04]  /*0330*/  LDG.E R10, desc[UR10][R4.64+-0xc] ;  /* 0xfffff40a040a7981 */ /* 0x000f28000c1e1900 */
[----:B-1----:R-:W4:Y:S02]  /*0340*/  LDG.E R13, desc[UR10][R6.64+-0xc] ;  /* 0xfffff40a060d7981 */ /* 0x002f24000c1e1900 */
[----:B----4-:R-:W-:-:S05]  /*0350*/  FADD R13, R10, R13 ;  /* 0x0000000d0a0d7221 */ /* 0x010fca0000000000 */
[----:B------:R1:W-:Y:S04]  /*0360*/  STG.E desc[UR10][R8.64+-0xc], R13 ;  /* 0xfffff40d08007986 */ /* 0x0003e8000c10190a */
[----:B------:R-:W4:Y:S04]  /*0370*/  LDG.E R10, desc[UR10][R4.64+-0x8] ;  /* 0xfffff80a040a7981 */ /* 0x000f28000c1e1900 */
[----:B--2---:R-:W4:Y:S02]  /*0380*/  LDG.E R15, desc[UR10][R6.64+-0x8] ;  /* 0xfffff80a060f7981 */ /* 0x004f24000c1e1900 */
[----:B----4-:R-:W-:-:S05]  /*0390*/  FADD R15, R10, R15 ;  /* 0x0000000f0a0f7221 */ /* 0x010fca0000000000 */
[----:B------:R2:W-:Y:S04]  /*03a0*/  STG.E desc[UR10][R8.64+-0x8], R15 ;  /* 0xfffff80f08007986 */ /* 0x0005e8000c10190a */
[----:B------:R-:W4:Y:S04]  /*03b0*/  LDG.E R10, desc[UR10][R4.64+-0x4] ;  /* 0xfffffc0a040a7981 */ /* 0x000f28000c1e1900 */
[----:B---3--:R-:W4:Y:S02]  /*03c0*/  LDG.E R17, desc[UR10][R6.64+-0x4] ;  /* 0xfffffc0a06117981 */ /* 0x008f24000c1e1900 */
[----:B----4-:R-:W-:-:S05]  /*03d0*/  FADD R17, R10, R17 ;  /* 0x000000110a117221 */ /* 0x010fca0000000000 */
        /* <DEDUP_REMOVED lines=26> */
[----:B--2---:R-:W4:Y:S01]  /*0580*/  LDG.E R15, desc[UR10][R6.64+0x18] ;  /* 0x0000180a060f7981 */ /* 0x004f22000c1e1900 */
[----:B------:R-:W-:Y:S01]  /*0590*/  IADD3 R3, PT, PT, R3, 0x10, RZ ;  /* 0x0000001003037810 */ /* 0x000fe20007ffe0ff */
[----:B----4-:R-:W-:-:S05]  /*05a0*/  FADD R15, R10, R15 ;  /* 0x0000000f0a0f7221 */ /* 0x010fca0000000000 */
[----:B------:R2:W-:Y:S04]  /*05b0*/  STG.E desc[UR10][R8.64+0x18], R15 ;  /* 0x0000180f08007986 */ /* 0x0005e8000c10190a */
[----:B------:R4:W5:Y:S04]  /*05c0*/  LDG.E R10, desc[UR10][R4.64+0x1c] ;  /* 0x00001c0a040a7981 */ /* 0x000968000c1e1900 */
[----:B---3--:R-:W5:Y:S01]  /*05d0*/  LDG.E R17, desc[UR10][R6.64+0x1c] ;  /* 0x00001c0a06117981 */ /* 0x008f62000c1e1900 */
[----:B------:R-:W-:Y:S02]  /*05e0*/  ISETP.NE.AND P1, PT, R3, RZ, PT ;  /* 0x000000ff0300720c */ /* 0x000fe40003f25270 */
[----:B0-----:R-:W-:-:S02]  /*05f0*/  IADD3 R11, P3, PT, R6, 0x40, RZ ;  /* 0x00000040060b7810 */ /* 0x001fc40007f7e0ff */
[----:B------:R-:W-:-:S03]  /*0600*/  IADD3 R16, P2, PT, R4, 0x40, RZ ;  /* 0x0000004004107810 */ /* 0x000fc60007f5e0ff */
[----:B------:R-:W-:Y:S01]  /*0610*/  IMAD.X R14, RZ, RZ, R7, P3 ;  /* 0x000000ffff0e7224 */ /* 0x000fe200018e0607 */
[----:B----4-:R-:W-:Y:S01]  /*0620*/  IADD3.X R5, PT, PT, RZ, R5, RZ, P2, !PT ;  /* 0x00000005ff057210 */ /* 0x010fe200017fe4ff */
[----:B-----5:R-:W-:Y:S01]  /*0630*/  FADD R17, R10, R17 ;  /* 0x000000110a117221 */ /* 0x020fe20000000000 */
[----:B------:R-:W-:-:S04]  /*0640*/  IADD3 R10, P4, PT, R8, 0x40, RZ ;  /* 0x00000040080a7810 */ /* 0x000fc80007f9e0ff */
[----:B------:R2:W-:Y:S01]  /*0650*/  STG.E desc[UR10][R8.64+0x1c], R17 ;  /* 0x00001c1108007986 */ /* 0x0005e2000c10190a */
[----:B-1----:R-:W-:Y:S01]  /*0660*/  IADD3.X R13, PT, PT, RZ, R9, RZ, P4, !PT ;  /* 0x00000009ff0d7210 */ /* 0x002fe200027fe4ff */
[----:B------:R-:W-:Y:S07]  /*0670*/  @P1 BRA `(.L_x_1) ;  /* 0xfffffff800c81947 */ /* 0x000fee000383ffff */
.L_x_0:
[----:B0-----:R-:W-:Y:S05]  /*0680*/  @!P0 EXIT ;  /* 0x000000000000894d */ /* 0x001fea0003800000 */
[----:B------:R-:W-:Y:S02]  /*0690*/  ISETP.GE.U32.AND P0, PT, R12, 0x8, PT ;  /* 0x000000080c00780c */ /* 0x000fe40003f06070 */
[----:B------:R-:W-:-:S04]  /*06a0*/  LOP3.LUT R14, R2, 0x7, RZ, 0xc0, !PT ;  /* 0x00000007020e7812 */ /* 0x000fc800078ec0ff */
[----:B------:R-:W-:-:S07]  /*06b0*/  ISETP.NE.AND P1, PT, R14, RZ, PT ;  /* 0x000000ff0e00720c */ /* 0x000fce0003f25270 */
[----:B------:R-:W-:Y:S06]  /*06c0*/  @!P0 BRA `(.L_x_2) ;  /* 0x00000000009c8947 */ /* 0x000fec0003800000 */
[----:B------:R-:W0:Y:S08]  /*06d0*/  LDC.64 R4, c[0x0][0x388] ;  /* 0x0000e200ff047b82 */ /* 0x000e300000000a00 */
[----:B------:R-:W1:Y:S08]  /*06e0*/  LDC.64 R6, c[0x0][0x390] ;  /* 0x0000e400ff067b82 */ /* 0x000e700000000a00 */
[----:B--2---:R-:W2:Y:S01]  /*06f0*/  LDC.64 R8, c[0x0][0x398] ;  /* 0x0000e600ff087b82 */ /* 0x004ea20000000a00 */
[----:B0-----:R-:W-:-:S05]  /*0700*/  IMAD.WIDE.U32 R4, R0, 0x4, R4 ;  /* 0x0000000400047825 */ /* 0x001fca00078e0004 */
[----:B------:R-:W3:Y:S01]  /*0710*/  LDG.E R3, desc[UR10][R4.64] ;  /* 0x0000000a04037981 */ /* 0x000ee2000c1e1900 */
[----:B-1----:R-:W-:-:S05]  /*0720*/  IMAD.WIDE.U32 R6, R0, 0x4, R6 ;  /* 0x0000000400067825 */ /* 0x002fca00078e0006 */
[----:B------:R-:W3:Y:S01]  /*0730*/  LDG.E R10, desc[UR10][R6.64] ;  /* 0x0000000a060a7981 */ /* 0x000ee2000c1e1900 */
[----:B--2---:R-:W-:-:S04]  /*0740*/  IMAD.WIDE.U32 R8, R0, 0x4, R8 ;  /* 0x0000000400087825 */ /* 0x004fc800078e0008 */
[----:B---3--:R-:W-:-:S05]  /*0750*/  FADD R3, R3, R10 ;  /* 0x0000000a03037221 */ /* 0x008fca0000000000 */
        /* <DEDUP_REMOVED lines=13> */
[----:B0-----:R-:W4:Y:S04]  /*0830*/  LDG.E R3, desc[UR10][R4.64+0x10] ;  /* 0x0000100a04037981 */ /* 0x001f28000c1e1900 */
[----:B------:R-:W4:Y:S02]  /*0840*/  LDG.E R10, desc[UR10][R6.64+0x10] ;  /* 0x0000100a060a7981 */ /* 0x000f24000c1e1900 */
        /* <DEDUP_REMOVED lines=10> */
[----:B------:R-:W2:Y:S04]  /*08f0*/  LDG.E R10, desc[UR10][R4.64+0x1c] ;  /* 0x00001c0a040a7981 */ /* 0x000ea8000c1e1900 */
[----:B---3--:R-:W2:Y:S01]  /*0900*/  LDG.E R15, desc[UR10][R6.64+0x1c] ;  /* 0x00001c0a060f7981 */ /* 0x008ea2000c1e1900 */
[----:B------:R-:W-:Y:S01]  /*0910*/  IADD3 R0, PT, PT, R0, 0x8, RZ ;  /* 0x0000000800007810 */ /* 0x000fe20007ffe0ff */
[----:B--2---:R-:W-:-:S05]  /*0920*/  FADD R15, R10, R15 ;  /* 0x0000000f0a0f7221 */ /* 0x004fca0000000000 */
[----:B------:R0:W-:Y:S02]  /*0930*/  STG.E desc[UR10][R8.64+0x1c], R15 ;  /* 0x00001c0f08007986 */ /* 0x0001e4000c10190a */
.L_x_2:
[----:B------:R-:W-:Y:S05]  /*0940*/  @!P1 EXIT ;  /* 0x000000000000994d */ /* 0x000fea0003800000 */
[----:B------:R-:W-:Y:S02]  /*0950*/  ISETP.GE.U32.AND P0, PT, R14, 0x4, PT ;  /* 0x000000040e00780c */ /* 0x000fe40003f06070 */
[----:B------:R-:W-:-:S04]  /*0960*/  LOP3.LUT R2, R2, 0x3, RZ, 0xc0, !PT ;  /* 0x0000000302027812 */ /* 0x000fc800078ec0ff */
[----:B------:R-:W-:-:S07]  /*0970*/  ISETP.NE.AND P1, PT, R2, RZ, PT ;  /* 0x000000ff0200720c */ /* 0x000fce0003f25270 */
[----:B------:R-:W-:Y:S06]  /*0980*/  @!P0 BRA `(.L_x_3) ;  /* 0x00000000005c8947 */ /* 0x000fec0003800000 */
[----:B------:R-:W1:Y:S08]  /*0990*/  LDC.64 R4, c[0x0][0x388] ;  /* 0x0000e200ff047b82 */ /* 0x000e700000000a00 */
[----:B------:R-:W3:Y:S08]  /*09a0*/  LDC.64 R6, c[0x0][0x390] ;  /* 0x0000e400ff067b82 */ /* 0x000ef00000000a00 */
[----:B0-2---:R-:W0:Y:S01]  /*09b0*/  LDC.64 R8, c[0x0][0x398] ;  /* 0x0000e600ff087b82 */ /* 0x005e220000000a00 */
[----:B-1----:R-:W-:-:S05]  /*09c0*/  IMAD.WIDE.U32 R4, R0, 0x4, R4 ;  /* 0x0000000400047825 */ /* 0x002fca00078e0004 */
[----:B------:R-:W2:Y:S01]  /*09d0*/  LDG.E R3, desc[UR10][R4.64] ;  /* 0x0000000a04037981 */ /* 0x000ea2000c1e1900 */
[----:B---3--:R-:W-:-:S05]  /*09e0*/  IMAD.WIDE.U32 R6, R0, 0x4, R6 ;  /* 0x0000000400067825 */ /* 0x008fca00078e0006 */
[----:B------:R-:W2:Y:S01]  /*09f0*/  LDG.E R10, desc[UR10][R6.64] ;  /* 0x0000000a060a7981 */ /* 0x000ea2000c1e1900 */
[----:B0-----:R-:W-:-:S04]  /*0a00*/  IMAD.WIDE.U32 R8, R0, 0x4, R8 ;  /* 0x0000000400087825 */ /* 0x001fc800078e0008 */
[----:B--2---:R-:W-:-:S05]  /*0a10*/  FADD R3, R3, R10 ;  /* 0x0000000a03037221 */ /* 0x004fca0000000000 */
        /* <DEDUP_REMOVED lines=9> */
[----:B------:R-:W2:Y:S04]  /*0ab0*/  LDG.E R10, desc[UR10][R4.64+0xc] ;  /* 0x00000c0a040a7981 */ /* 0x000ea8000c1e1900 */
[----:B------:R-:W2:Y:S01]  /*0ac0*/  LDG.E R15, desc[UR10][R6.64+0xc] ;  /* 0x00000c0a060f7981 */ /* 0x000ea2000c1e1900 */
[----:B------:R-:W-:Y:S01]  /*0ad0*/  IADD3 R0, PT, PT, R0, 0x4, RZ ;  /* 0x0000000400007810 */ /* 0x000fe20007ffe0ff */
[----:B--2---:R-:W-:-:S05]  /*0ae0*/  FADD R15, R10, R15 ;  /* 0x0000000f0a0f7221 */ /* 0x004fca0000000000 */
[----:B------:R1:W-:Y:S02]  /*0af0*/  STG.E desc[UR10][R8.64+0xc], R15 ;  /* 0x00000c0f08007986 */ /* 0x0003e4000c10190a */
.L_x_3:
[----:B------:R-:W-:Y:S05]  /*0b00*/  @!P1 EXIT ;  /* 0x000000000000994d */ /* 0x000fea0003800000 */
[----:B------:R-:W3:Y:S08]  /*0b10*/  LDC.64 R4, c[0x0][0x398] ;  /* 0x0000e600ff047b82 */ /* 0x000ef00000000a00 */
[----:B------:R-:W4:Y:S08]  /*0b20*/  LDC.64 R6, c[0x0][0x390] ;  /* 0x0000e400ff067b82 */ /* 0x000f300000000a00 */
[----:B012---:R-:W0:Y:S01]  /*0b30*/  LDC.64 R8, c[0x0][0x388] ;  /* 0x0000e200ff087b82 */ /* 0x007e220000000a00 */
[----:B---3--:R-:W-:-:S04]  /*0b40*/  IMAD.WIDE.U32 R4, R0, 0x4, R4 ;  /* 0x0000000400047825 */ /* 0x008fc800078e0004 */
[----:B------:R-:W-:Y:S01]  /*0b50*/  IMAD.MOV.U32 R10, RZ, RZ, R4 ;  /* 0x000000ffff0a7224 */ /* 0x000fe200078e0004 */
[----:B------:R-:W-:Y:S01]  /*0b60*/  MOV R13, R5 ;  /* 0x00000005000d7202 */ /* 0x000fe20000000f00 */
[----:B----4-:R-:W-:-:S05]  /*0b70*/  IMAD.WIDE.U32 R6, R0, 0x4, R6 ;  /* 0x0000000400067825 */ /* 0x010fca00078e0006 */
[----:B------:R-:W-:Y:S01]  /*0b80*/  MOV R11, R7 ;  /* 0x00000007000b7202 */ /* 0x000fe20000000f00 */
[----:B0-----:R-:W-:Y:S01]  /*0b90*/  IMAD.WIDE.U32 R8, R0, 0x4, R8 ;  /* 0x0000000400087825 */ /* 0x001fe200078e0008 */
[----:B------:R-:W-:-:S07]  /*0ba0*/  IADD3 R0, PT, PT, -R2, RZ, RZ ;  /* 0x000000ff02007210 */ /* 0x000fce0007ffe1ff */
.L_x_4:
[----:B0-----:R-:W-:Y:S01]  /*0bb0*/  IMAD.MOV.U32 R2, RZ, RZ, R8 ;  /* 0x000000ffff027224 */ /* 0x001fe200078e0008 */
[----:B------:R-:W-:Y:S02]  /*0bc0*/  MOV R5, R11 ;  /* 0x0000000b00057202 */ /* 0x000fe40000000f00 */
[----:B------:R-:W-:Y:S02]  /*0bd0*/  MOV R3, R9 ;  /* 0x0000000900037202 */ /* 0x000fe40000000f00 */
[----:B------:R-:W-:-:S03]  /*0be0*/  MOV R4, R6 ;  /* 0x0000000600047202 */ /* 0x000fc60000000f00 */
[----:B------:R0:W2:Y:S04]  /*0bf0*/  LDG.E R2, desc[UR10][R2.64] ;  /* 0x0000000a02027981 */ /* 0x0000a8000c1e1900 */
[----:B------:R-:W2:Y:S01]  /*0c00*/  LDG.E R5, desc[UR10][R4.64] ;  /* 0x0000000a04057981 */ /* 0x000ea2000c1e1900 */
[----:B------:R-:W-:Y:S02]  /*0c10*/  IADD3 R0, PT, PT, R0, 0x1, RZ ;  /* 0x0000000100007810 */ /* 0x000fe40007ffe0ff */
[----:B------:R-:W-:Y:S02]  /*0c20*/  IADD3 R6, P2, PT, R6, 0x4, RZ ;  /* 0x0000000406067810 */ /* 0x000fe40007f5e0ff */
[----:B------:R-:W-:Y:S01]  /*0c30*/  ISETP.NE.AND P0, PT, R0, RZ, PT ;  /* 0x000000ff0000720c */ /* 0x000fe20003f05270 */
[----:B0-----:R-:W-:Y:S01]  /*0c40*/  IMAD.MOV.U32 R3, RZ, RZ, R13 ;  /* 0x000000ffff037224 */ /* 0x001fe200078e000d */
[----:B------:R-:W-:-:S02]  /*0c50*/  IADD3 R8, P3, PT, R8, 0x4, RZ ;  /* 0x0000000408087810 */ /* 0x000fc40007f7e0ff */
[----:B------:R-:W-:Y:S02]  /*0c60*/  IADD3.X R11, PT, PT, RZ, R11, RZ, P2, !PT ;  /* 0x0000000bff0b7210 */ /* 0x000fe400017fe4ff */
[----:B------:R-:W-:Y:S01]  /*0c70*/  IADD3.X R9, PT, PT, RZ, R9, RZ, P3, !PT ;  /* 0x00000009ff097210 */ /* 0x000fe20001ffe4ff */
[----:B--2---:R-:W-:Y:S01]  /*0c80*/  FADD R7, R2, R5 ;  /* 0x0000000502077221 */ /* 0x004fe20000000000 */
[----:B------:R-:W-:Y:S02]  /*0c90*/  MOV R2, R10 ;  /* 0x0000000a00027202 */ /* 0x000fe40000000f00 */
[----:B------:R-:W-:-:S03]  /*0ca0*/  IADD3 R10, P1, PT, R10, 0x4, RZ ;  /* 0x000000040a0a7810 */ /* 0x000fc60007f3e0ff */
[----:B------:R0:W-:Y:S01]  /*0cb0*/  STG.E desc[UR10][R2.64], R7 ;  /* 0x0000000702007986 */ /* 0x0001e2000c10190a */
[----:B------:R-:W-:Y:S01]  /*0cc0*/  IADD3.X R13, PT, PT, RZ, R13, RZ, P1, !PT ;  /* 0x0000000dff0d7210 */ /* 0x000fe20000ffe4ff */
[----:B------:R-:W-:Y:S08]  /*0cd0*/  @P0 BRA `(.L_x_4) ;  /* 0xfffffffc00b40947 */ /* 0x000ff0000383ffff */
[----:B------:R-:W-:Y:S05]  /*0ce0*/  EXIT ;  /* 0x000000000000794d */ /* 0x000fea0003800000 */
.L_x_5:
[----:B------:R-:W-:-:S00]  /*0cf0*/  BRA `(.L_x_5) ;  /* 0xfffffffc00fc7947 */ /* 0x000fc0000383ffff */
[----:B------:R-:W-:-:S00]  /*0d00*/  NOP ;  /* 0x0000000000007918 */ /* 0x000fc00000000000 */
[----:B------:R-:W-:-:S00]  /*0d10*/  NOP ;  /* 0x0000000000007918 */ /* 0x000fc00000000000 */
[----:B------:R-:W-:-:S00]  /*0d20*/  NOP ;  /* 0x0000000000007918 */ /* 0x000fc00000000000 */
[----:B------:R-:W-:-:S00]  /*0d30*/  NOP ;  /* 0x0000000000007918 */ /* 0x000fc00000000000 */
[----:B------:R-:W-:-:S00]  /*0d40*/  NOP ;  /* 0x0000000000007918 */ /* 0x000fc00000000000 */
[----:B------:R-:W-:-:S00]  /*0d50*/  NOP ;  /* 0x0000000000007918 */ /* 0x000fc00000000000 */
[----:B------:R-:W-:-:S00]  /*0d60*/  NOP ;  /* 0x0000000000007918 */ /* 0x000fc00000000000 */
[----:B------:R-:W-:-:S00]  /*0d70*/  NOP ;  /* 0x0000000000007918 */ /* 0x000fc00000000000 */
.L_x_6:


//--------------------- .nv.shared.reserved.0     --------------------------
	.section	.nv.shared.reserved.0,"aw",@nobits
	.weak		__nv_reservedSMEM_offset_0_alias
	.size		__nv_reservedSMEM_offset_0_alias, 0, 64
	.other		__nv_reservedSMEM_offset_0_alias,@"STO_CUDA_RESERVED_SHARED STV_DEFAULT"
__nv_reservedSMEM_offset_0_alias:
	.zero		0
	.zero		64


//--------------------- .nv.constant0._Z3addiPfS_S_ --------------------------
	.section	.nv.constant0._Z3addiPfS_S_,"a",@progbits
	.sectionflags	@""
	.align	4
.nv.constant0._Z3addiPfS_S_:
	.zero		928


//--------------------- SYMBOLS --------------------------

	.type		.nv.reservedSmem.offset0,@object
	.size		.nv.reservedSmem.offset0,0x4
